//
// Generated by NVIDIA NVVM Compiler
//
// Compiler Build ID: CL-36424714
// Cuda compilation tools, release 13.0, V13.0.88
// Based on NVVM 20.0.0
//

.version 9.0
.target sm_100
.address_size 64

	// .globl	_Z10stencil_1dPiS_i
// _ZZ10stencil_1dPiS_iE4temp has been demoted

.visible .entry _Z10stencil_1dPiS_i(
	.param .u64 .ptr .align 1 _Z10stencil_1dPiS_i_param_0,
	.param .u64 .ptr .align 1 _Z10stencil_1dPiS_i_param_1,
	.param .u32 _Z10stencil_1dPiS_i_param_2
)
{
	.reg .pred 	%p<3>;
	.reg .b32 	%r<25>;
	.reg .b64 	%rd<9>;
	// demoted variable
	.shared .align 4 .b8 _ZZ10stencil_1dPiS_iE4temp[4120];
	ld.param.u64 	%rd2, [_Z10stencil_1dPiS_i_param_0];
	ld.param.u64 	%rd3, [_Z10stencil_1dPiS_i_param_1];
	ld.param.u32 	%r4, [_Z10stencil_1dPiS_i_param_2];
	mov.u32 	%r1, %tid.x;
	mov.u32 	%r5, %ctaid.x;
	mov.u32 	%r6, %ntid.x;
	mad.lo.s32 	%r2, %r5, %r6, %r1;
	setp.ge.s32 	%p1, %r2, %r4;
	@%p1 bra 	$L__BB0_4;
	cvta.to.global.u64 	%rd4, %rd2;
	mul.wide.s32 	%rd5, %r2, 4;
	add.s64 	%rd1, %rd4, %rd5;
	ld.global.u32 	%r7, [%rd1];
	shl.b32 	%r8, %r1, 2;
	mov.u32 	%r9, _ZZ10stencil_1dPiS_iE4temp;
	add.s32 	%r3, %r9, %r8;
	st.shared.u32 	[%r3+12], %r7;
	setp.gt.u32 	%p2, %r1, 2;
	@%p2 bra 	$L__BB0_3;
	ld.global.u32 	%r10, [%rd1+-12];
	st.shared.u32 	[%r3], %r10;
	ld.global.u32 	%r11, [%rd1+4096];
	st.shared.u32 	[%r3+4108], %r11;
$L__BB0_3:
	bar.sync 	0;
	ld.shared.u32 	%r12, [%r3];
	ld.shared.u32 	%r13, [%r3+4];
	add.s32 	%r14, %r13, %r12;
	ld.shared.u32 	%r15, [%r3+8];
	add.s32 	%r16, %r15, %r14;
	ld.shared.u32 	%r17, [%r3+12];
	add.s32 	%r18, %r17, %r16;
	ld.shared.u32 	%r19, [%r3+16];
	add.s32 	%r20, %r19, %r18;
	ld.shared.u32 	%r21, [%r3+20];
	add.s32 	%r22, %r21, %r20;
	ld.shared.u32 	%r23, [%r3+24];
	add.s32 	%r24, %r23, %r22;
	cvta.to.global.u64 	%rd6, %rd3;
	add.s64 	%rd8, %rd6, %rd5;
	st.global.u32 	[%rd8], %r24;
$L__BB0_4:
	ret;

}


// ===== COMPILED SASS (sm_100) =====

	.target	sm_100

	.elftype	@"ET_EXEC"


//--------------------- .note.nv.tkinfo           --------------------------
	.section	.note.nv.tkinfo,"",@"SHT_NOTE"
	.sectionflags	@"SHF_NOTE_NV_TKINFO"
	.tkinfo
        /*0018*/ 	.word	0x00000002
        /*0030*/ 	.string	""
        /*0030*/ 	.string	"ptxas"
        /*0030*/ 	.string	"Cuda compilation tools, release 13.0, V13.0.88"
        /*0030*/ 	.string	"Build cuda_13.0.r13.0/compiler.36424714_0"
        /*0030*/ 	.string	"-arch sm_100 -m 64 "



//--------------------- .note.nv.cuinfo           --------------------------
	.section	.note.nv.cuinfo,"",@"SHT_NOTE"
	.sectionflags	@"SHF_NOTE_NV_CUINFO"
        /*0018*/ 	.short	0x0002
        /*001a*/ 	.short	0x0064
        /*001c*/ 	.short	0x0082
	.zero		2


//--------------------- .nv.info                  --------------------------
	.section	.nv.info,"",@"SHT_CUDA_INFO"
	.align	4


	//----- nvinfo : EIATTR_REGCOUNT
	.align		4
        /*0000*/ 	.byte	0x04, 0x2f
        /*0002*/ 	.short	(.L_1 - .L_0)
	.align		4
.L_0:
        /*0004*/ 	.word	index@(_Z10stencil_1dPiS_i)
        /*0008*/ 	.word	0x00000011


	//----- nvinfo : EIATTR_FRAME_SIZE
	.align		4
.L_1:
        /*000c*/ 	.byte	0x04, 0x11
        /*000e*/ 	.short	(.L_3 - .L_2)
	.align		4
.L_2:
        /*0010*/ 	.word	index@(_Z10stencil_1dPiS_i)
        /*0014*/ 	.word	0x00000000


	//----- nvinfo : EIATTR_MIN_STACK_SIZE
	.align		4
.L_3:
        /*0018*/ 	.byte	0x04, 0x12
        /*001a*/ 	.short	(.L_5 - .L_4)
	.align		4
.L_4:
        /*001c*/ 	.word	index@(_Z10stencil_1dPiS_i)
        /*0020*/ 	.word	0x00000000
.L_5:


//--------------------- .nv.compat                --------------------------
	.section	.nv.compat,"",@"SHT_CUDA_COMPAT_INFO"
	.align	4
        /*0000*/ 	.byte	0x02, 0x09, 0x00, 0x00, 0x02, 0x02, 0x01, 0x00, 0x02, 0x05, 0x05, 0x00, 0x03, 0x07, 0x01, 0x01
        /*0010*/ 	.byte	0x02, 0x03, 0x00, 0x00, 0x02, 0x06, 0x01, 0x00, 0x04, 0x0b, 0x08, 0x00, 0x09, 0x00, 0x00, 0x00
        /*0020*/ 	.byte	0x00, 0x00, 0x00, 0x00


//--------------------- .nv.info._Z10stencil_1dPiS_i --------------------------
	.section	.nv.info._Z10stencil_1dPiS_i,"",@"SHT_CUDA_INFO"
	.sectionflags	@""
	.align	4


	//----- nvinfo : EIATTR_CUDA_API_VERSION
	.align		4
        /*0000*/ 	.byte	0x04, 0x37
        /*0002*/ 	.short	(.L_7 - .L_6)
.L_6:
        /*0004*/ 	.word	0x00000082


	//----- nvinfo : EIATTR_KPARAM_INFO
	.align		4
.L_7:
        /*0008*/ 	.byte	0x04, 0x17
        /*000a*/ 	.short	(.L_9 - .L_8)
.L_8:
        /*000c*/ 	.word	0x00000000
        /*0010*/ 	.short	0x0002
        /*0012*/ 	.short	0x0010
        /*0014*/ 	.byte	0x00, 0xf0, 0x11, 0x00


	//----- nvinfo : EIATTR_KPARAM_INFO
	.align		4
.L_9:
        /*0018*/ 	.byte	0x04, 0x17
        /*001a*/ 	.short	(.L_11 - .L_10)
.L_10:
        /*001c*/ 	.word	0x00000000
        /*0020*/ 	.short	0x0001
        /*0022*/ 	.short	0x0008
        /*0024*/ 	.byte	0x00, 0xf5, 0x21, 0x00


	//----- nvinfo : EIATTR_KPARAM_INFO
	.align		4
.L_11:
        /*0028*/ 	.byte	0x04, 0x17
        /*002a*/ 	.short	(.L_13 - .L_12)
.L_12:
        /*002c*/ 	.word	0x00000000
        /*0030*/ 	.short	0x0000
        /*0032*/ 	.short	0x0000
        /*0034*/ 	.byte	0x00, 0xf5, 0x21, 0x00


	//----- nvinfo : EIATTR_SPARSE_MMA_MASK
	.align		4
.L_13:
        /*0038*/ 	.byte	0x03, 0x50
        /*003a*/ 	.short	0x0000


	//----- nvinfo : EIATTR_MAXREG_COUNT
	.align		4
        /*003c*/ 	.byte	0x03, 0x1b
        /*003e*/ 	.short	0x00ff


	//----- nvinfo : EIATTR_NUM_BARRIERS
	.align		4
        /*0040*/ 	.byte	0x02, 0x4c
        /*0042*/ 	.byte	0x01
	.zero		1


	//----- nvinfo : EIATTR_MERCURY_ISA_VERSION
	.align		4
        /*0044*/ 	.byte	0x03, 0x5f
        /*0046*/ 	.short	0x0101


	//----- nvinfo : EIATTR_VRC_CTA_INIT_COUNT
	.align		4
        /*0048*/ 	.byte	0x02, 0x4a
	.zero		1
	.zero		1


	//----- nvinfo : EIATTR_EXIT_INSTR_OFFSETS
	.align		4
        /*004c*/ 	.byte	0x04, 0x1c
        /*004e*/ 	.short	(.L_15 - .L_14)


	//   ....[0]....
.L_14:
        /*0050*/ 	.word	0x00000070


	//   ....[1]....
        /*0054*/ 	.word	0x00000240


	//----- nvinfo : EIATTR_CBANK_PARAM_SIZE
	.align		4
.L_15:
        /*0058*/ 	.byte	0x03, 0x19
        /*005a*/ 	.short	0x0014


	//----- nvinfo : EIATTR_PARAM_CBANK
	.align		4
        /*005c*/ 	.byte	0x04, 0x0a
        /*005e*/ 	.short	(.L_17 - .L_16)
	.align		4
.L_16:
        /*0060*/ 	.word	index@(.nv.constant0._Z10stencil_1dPiS_i)
        /*0064*/ 	.short	0x0380
        /*0066*/ 	.short	0x0014


	//----- nvinfo : EIATTR_SW_WAR
	.align		4
.L_17:
        /*0068*/ 	.byte	0x04, 0x36
        /*006a*/ 	.short	(.L_19 - .L_18)
.L_18:
        /*006c*/ 	.word	0x00000008
.L_19:


//--------------------- .nv.callgraph             --------------------------
	.section	.nv.callgraph,"",@"SHT_CUDA_CALLGRAPH"
	.align	4
	.sectionentsize	8
	.align		4
        /*0000*/ 	.word	0x00000000
	.align		4
        /*0004*/ 	.word	0xffffffff
	.align		4
        /*0008*/ 	.word	0x00000000
	.align		4
        /*000c*/ 	.word	0xfffffffe
	.align		4
        /*0010*/ 	.word	0x00000000
	.align		4
        /*0014*/ 	.word	0xfffffffd
	.align		4
        /*0018*/ 	.word	0x00000000
	.align		4
        /*001c*/ 	.word	0xfffffffc


//--------------------- .text._Z10stencil_1dPiS_i --------------------------
	.section	.text._Z10stencil_1dPiS_i,"ax",@progbits
	.align	128
        .global         _Z10stencil_1dPiS_i
        .type           _Z10stencil_1dPiS_i,@function
        .size           _Z10stencil_1dPiS_i,(.L_x_1 - _Z10stencil_1dPiS_i)
        .other          _Z10stencil_1dPiS_i,@"STO_CUDA_ENTRY STV_DEFAULT"
_Z10stencil_1dPiS_i:
.text._Z10stencil_1dPiS_i:
[----:B------:R-:W-:Y:S01]  /*0000*/  LDC R1, c[0x0][0x37c] ;  /* 0x0000df00ff017b82 */ /* 0x000fe20000000800 */
[----:B------:R-:W0:Y:S07]  /*0010*/  S2R R7, SR_TID.X ;  /* 0x0000000000077919 */ /* 0x000e2e0000002100 */
[----:B------:R-:W0:Y:S01]  /*0020*/  S2UR UR4, SR_CTAID.X ;  /* 0x00000000000479c3 */ /* 0x000e220000002500 */
[----:B------:R-:W1:Y:S07]  /*0030*/  LDCU UR5, c[0x0][0x390] ;  /* 0x00007200ff0577ac */ /* 0x000e6e0008000800 */
[----:B------:R-:W0:Y:S02]  /*0040*/  LDC R0, c[0x0][0x360] ;  /* 0x0000d800ff007b82 */ /* 0x000e240000000800 */
[----:B0-----:R-:W-:-:S05]  /*0050*/  IMAD R5, R0, UR4, R7 ;  /* 0x0000000400057c24 */ /* 0x001fca000f8e0207 */
[----:B-1----:R-:W-:-:S13]  /*0060*/  ISETP.GE.AND P0, PT, R5, UR5, PT ;  /* 0x0000000505007c0c */ /* 0x002fda000bf06270 */
[----:B------:R-:W-:Y:S05]  /*0070*/  @P0 EXIT ;  /* 0x000000000000094d */ /* 0x000fea0003800000 */
[----:B------:R-:W0:Y:S01]  /*0080*/  LDC.64 R2, c[0x0][0x380] ;  /* 0x0000e000ff027b82 */ /* 0x000e220000000a00 */
[----:B------:R-:W1:Y:S01]  /*0090*/  LDCU.64 UR6, c[0x0][0x358] ;  /* 0x00006b00ff0677ac */ /* 0x000e620008000a00 */
[----:B------:R-:W-:Y:S01]  /*00a0*/  ISETP.GT.U32.AND P0, PT, R7, 0x2, PT ;  /* 0x000000020700780c */ /* 0x000fe20003f04070 */
[----:B0-----:R-:W-:-:S05]  /*00b0*/  IMAD.WIDE R2, R5, 0x4, R2 ;  /* 0x0000000405027825 */ /* 0x001fca00078e0202 */
[----:B-1----:R-:W2:Y:S07]  /*00c0*/  LDG.E R0, desc[UR6][R2.64] ;  /* 0x0000000602007981 */ /* 0x002eae000c1e1900 */
[----:B------:R-:W3:Y:S04]  /*00d0*/  @!P0 LDG.E R4, desc[UR6][R2.64+-0xc] ;  /* 0xfffff40602048981 */ /* 0x000ee8000c1e1900 */
[----:B------:R0:W4:Y:S01]  /*00e0*/  @!P0 LDG.E R6, desc[UR6][R2.64+0x1000] ;  /* 0x0010000602068981 */ /* 0x000122000c1e1900 */
[----:B------:R-:W1:Y:S01]  /*00f0*/  S2UR UR5, SR_CgaCtaId ;  /* 0x00000000000579c3 */ /* 0x000e620000008800 */
[----:B------:R-:W-:-:S07]  /*0100*/  UMOV UR4, 0x400 ;  /* 0x0000040000047882 */ /* 0x000fce0000000000 */
[----:B0-----:R-:W0:Y:S01]  /*0110*/  LDC.64 R2, c[0x0][0x388] ;  /* 0x0000e200ff027b82 */ /* 0x001e220000000a00 */
[----:B-1----:R-:W-:-:S06]  /*0120*/  ULEA UR4, UR5, UR4, 0x18 ;  /* 0x0000000405047291 */ /* 0x002fcc000f8ec0ff */
[----:B------:R-:W-:Y:S01]  /*0130*/  LEA R7, R7, UR4, 0x2 ;  /* 0x0000000407077c11 */ /* 0x000fe2000f8e10ff */
[----:B0-----:R-:W-:-:S04]  /*0140*/  IMAD.WIDE R2, R5, 0x4, R2 ;  /* 0x0000000405027825 */ /* 0x001fc800078e0202 */
[----:B--2---:R-:W-:Y:S04]  /*0150*/  STS [R7+0xc], R0 ;  /* 0x00000c0007007388 */ /* 0x004fe80000000800 */
[----:B---3--:R-:W-:Y:S04]  /*0160*/  @!P0 STS [R7], R4 ;  /* 0x0000000407008388 */ /* 0x008fe80000000800 */
[----:B----4-:R-:W-:Y:S01]  /*0170*/  @!P0 STS [R7+0x100c], R6 ;  /* 0x00100c0607008388 */ /* 0x010fe20000000800 */
[----:B------:R-:W-:Y:S06]  /*0180*/  BAR.SYNC.DEFER_BLOCKING 0x0 ;  /* 0x0000000000007b1d */ /* 0x000fec0000010000 */
[----:B------:R-:W-:Y:S04]  /*0190*/  LDS R8, [R7] ;  /* 0x0000000007087984 */ /* 0x000fe80000000800 */
[----:B------:R-:W-:Y:S04]  /*01a0*/  LDS R9, [R7+0x4] ;  /* 0x0000040007097984 */ /* 0x000fe80000000800 */
[----:B------:R-:W0:Y:S04]  /*01b0*/  LDS R10, [R7+0x8] ;  /* 0x00000800070a7984 */ /* 0x000e280000000800 */
[----:B------:R-:W-:Y:S04]  /*01c0*/  LDS R11, [R7+0xc] ;  /* 0x00000c00070b7984 */ /* 0x000fe80000000800 */
[----:B------:R-:W1:Y:S04]  /*01d0*/  LDS R12, [R7+0x10] ;  /* 0x00001000070c7984 */ /* 0x000e680000000800 */
[----:B------:R-:W-:Y:S04]  /*01e0*/  LDS R13, [R7+0x14] ;  /* 0x00001400070d7984 */ /* 0x000fe80000000800 */
[----:B------:R-:W2:Y:S01]  /*01f0*/  LDS R14, [R7+0x18] ;  /* 0x00001800070e7984 */ /* 0x000ea20000000800 */
[----:B0-----:R-:W-:-:S04]  /*0200*/  IADD3 R8, PT, PT, R10, R9, R8 ;  /* 0x000000090a087210 */ /* 0x001fc80007ffe008 */
[----:B-1----:R-:W-:-:S04]  /*0210*/  IADD3 R8, PT, PT, R12, R11, R8 ;  /* 0x0000000b0c087210 */ /* 0x002fc80007ffe008 */
[----:B--2---:R-:W-:-:S05]  /*0220*/  IADD3 R13, PT, PT, R14, R13, R8 ;  /* 0x0000000d0e0d7210 */ /* 0x004fca0007ffe008 */
[----:B------:R-:W-:Y:S01]  /*0230*/  STG.E desc[UR6][R2.64], R13 ;  /* 0x0000000d02007986 */ /* 0x000fe2000c101906 */
[----:B------:R-:W-:Y:S05]  /*0240*/  EXIT ;  /* 0x000000000000794d */ /* 0x000fea0003800000 */
.L_x_0:
[----:B------:R-:W-:-:S00]  /*0250*/  BRA `(.L_x_0) ;  /* 0xfffffffc00fc7947 */ /* 0x000fc0000383ffff */
[----:B------:R-:W-:-:S00]  /*0260*/  NOP ;  /* 0x0000000000007918 */ /* 0x000fc00000000000 */
        /* <DEDUP_REMOVED lines=9> */
.L_x_1:


//--------------------- .nv.shared._Z10stencil_1dPiS_i --------------------------
	.section	.nv.shared._Z10stencil_1dPiS_i,"aw",@nobits
	.sectionflags	@""
	.align	4
.nv.shared._Z10stencil_1dPiS_i:
	.zero		5144


//--------------------- .nv.shared.reserved.0     --------------------------
	.section	.nv.shared.reserved.0,"aw",@nobits
	.weak		__nv_reservedSMEM_offset_0_alias
	.size		__nv_reservedSMEM_offset_0_alias, 0, 64
	.other		__nv_reservedSMEM_offset_0_alias,@"STO_CUDA_RESERVED_SHARED STV_DEFAULT"
__nv_reservedSMEM_offset_0_alias:
	.zero		0
	.zero		64


//--------------------- .nv.constant0._Z10stencil_1dPiS_i --------------------------
	.section	.nv.constant0._Z10stencil_1dPiS_i,"a",@progbits
	.sectionflags	@""
	.align	4
.nv.constant0._Z10stencil_1dPiS_i:
	.zero		916


//--------------------- SYMBOLS --------------------------

	.type		.nv.reservedSmem.offset0,@object
	.size		.nv.reservedSmem.offset0,0x4
	.type		.nv.reservedSmem.cap,@object
	.size		.nv.reservedSmem.cap,0x4
